//
// Generated by NVIDIA NVVM Compiler
//
// Compiler Build ID: CL-36424714
// Cuda compilation tools, release 13.0, V13.0.88
// Based on NVVM 20.0.0
//

.version 9.0
.target sm_100
.address_size 64

	// .globl	_Z9gen_helloPc

.visible .entry _Z9gen_helloPc(
	.param .u64 .ptr .align 1 _Z9gen_helloPc_param_0
)
{
	.reg .b16 	%rs<11>;
	.reg .b64 	%rd<3>;

	ld.param.u64 	%rd1, [_Z9gen_helloPc_param_0];
	cvta.to.global.u64 	%rd2, %rd1;
	mov.b16 	%rs1, 72;
	st.global.u8 	[%rd2], %rs1;
	mov.b16 	%rs2, 101;
	st.global.u8 	[%rd2+1], %rs2;
	mov.b16 	%rs3, 108;
	st.global.u8 	[%rd2+2], %rs3;
	st.global.u8 	[%rd2+3], %rs3;
	mov.b16 	%rs4, 111;
	st.global.u8 	[%rd2+4], %rs4;
	mov.b16 	%rs5, 44;
	st.global.u8 	[%rd2+5], %rs5;
	mov.b16 	%rs6, 32;
	st.global.u8 	[%rd2+6], %rs6;
	mov.b16 	%rs7, 87;
	st.global.u8 	[%rd2+7], %rs7;
	st.global.u8 	[%rd2+8], %rs4;
	mov.b16 	%rs8, 114;
	st.global.u8 	[%rd2+9], %rs8;
	st.global.u8 	[%rd2+10], %rs3;
	mov.b16 	%rs9, 100;
	st.global.u8 	[%rd2+11], %rs9;
	mov.b16 	%rs10, 0;
	st.global.u8 	[%rd2+12], %rs10;
	ret;

}


// ===== COMPILED SASS (sm_100) =====

	.target	sm_100

	.elftype	@"ET_EXEC"


//--------------------- .note.nv.tkinfo           --------------------------
	.section	.note.nv.tkinfo,"",@"SHT_NOTE"
	.sectionflags	@"SHF_NOTE_NV_TKINFO"
	.tkinfo
        /*0018*/ 	.word	0x00000002
        /*0030*/ 	.string	""
        /*0030*/ 	.string	"ptxas"
        /*0030*/ 	.string	"Cuda compilation tools, release 13.0, V13.0.88"
        /*0030*/ 	.string	"Build cuda_13.0.r13.0/compiler.36424714_0"
        /*0030*/ 	.string	"-arch sm_100 -m 64 "



//--------------------- .note.nv.cuinfo           --------------------------
	.section	.note.nv.cuinfo,"",@"SHT_NOTE"
	.sectionflags	@"SHF_NOTE_NV_CUINFO"
        /*0018*/ 	.short	0x0002
        /*001a*/ 	.short	0x0064
        /*001c*/ 	.short	0x0082
	.zero		2


//--------------------- .nv.info                  --------------------------
	.section	.nv.info,"",@"SHT_CUDA_INFO"
	.align	4


	//----- nvinfo : EIATTR_REGCOUNT
	.align		4
        /*0000*/ 	.byte	0x04, 0x2f
        /*0002*/ 	.short	(.L_1 - .L_0)
	.align		4
.L_0:
        /*0004*/ 	.word	index@(_Z9gen_helloPc)
        /*0008*/ 	.word	0x0000000d


	//----- nvinfo : EIATTR_FRAME_SIZE
	.align		4
.L_1:
        /*000c*/ 	.byte	0x04, 0x11
        /*000e*/ 	.short	(.L_3 - .L_2)
	.align		4
.L_2:
        /*0010*/ 	.word	index@(_Z9gen_helloPc)
        /*0014*/ 	.word	0x00000000


	//----- nvinfo : EIATTR_MIN_STACK_SIZE
	.align		4
.L_3:
        /*0018*/ 	.byte	0x04, 0x12
        /*001a*/ 	.short	(.L_5 - .L_4)
	.align		4
.L_4:
        /*001c*/ 	.word	index@(_Z9gen_helloPc)
        /*0020*/ 	.word	0x00000000
.L_5:


//--------------------- .nv.compat                --------------------------
	.section	.nv.compat,"",@"SHT_CUDA_COMPAT_INFO"
	.align	4
        /*0000*/ 	.byte	0x02, 0x09, 0x00, 0x00, 0x02, 0x02, 0x01, 0x00, 0x02, 0x05, 0x05, 0x00, 0x03, 0x07, 0x01, 0x01
        /*0010*/ 	.byte	0x02, 0x03, 0x00, 0x00, 0x02, 0x06, 0x01, 0x00, 0x04, 0x0b, 0x08, 0x00, 0x09, 0x00, 0x00, 0x00
        /*0020*/ 	.byte	0x00, 0x00, 0x00, 0x00


//--------------------- .nv.info._Z9gen_helloPc   --------------------------
	.section	.nv.info._Z9gen_helloPc,"",@"SHT_CUDA_INFO"
	.sectionflags	@""
	.align	4


	//----- nvinfo : EIATTR_CUDA_API_VERSION
	.align		4
        /*0000*/ 	.byte	0x04, 0x37
        /*0002*/ 	.short	(.L_7 - .L_6)
.L_6:
        /*0004*/ 	.word	0x00000082


	//----- nvinfo : EIATTR_KPARAM_INFO
	.align		4
.L_7:
        /*0008*/ 	.byte	0x04, 0x17
        /*000a*/ 	.short	(.L_9 - .L_8)
.L_8:
        /*000c*/ 	.word	0x00000000
        /*0010*/ 	.short	0x0000
        /*0012*/ 	.short	0x0000
        /*0014*/ 	.byte	0x00, 0xf5, 0x21, 0x00


	//----- nvinfo : EIATTR_SPARSE_MMA_MASK
	.align		4
.L_9:
        /*0018*/ 	.byte	0x03, 0x50
        /*001a*/ 	.short	0x0000


	//----- nvinfo : EIATTR_MAXREG_COUNT
	.align		4
        /*001c*/ 	.byte	0x03, 0x1b
        /*001e*/ 	.short	0x00ff


	//----- nvinfo : EIATTR_MERCURY_ISA_VERSION
	.align		4
        /*0020*/ 	.byte	0x03, 0x5f
        /*0022*/ 	.short	0x0101


	//----- nvinfo : EIATTR_VRC_CTA_INIT_COUNT
	.align		4
        /*0024*/ 	.byte	0x02, 0x4a
	.zero		1
	.zero		1


	//----- nvinfo : EIATTR_EXIT_INSTR_OFFSETS
	.align		4
        /*0028*/ 	.byte	0x04, 0x1c
        /*002a*/ 	.short	(.L_11 - .L_10)


	//   ....[0]....
.L_10:
        /*002c*/ 	.word	0x000001c0


	//----- nvinfo : EIATTR_CBANK_PARAM_SIZE
	.align		4
.L_11:
        /*0030*/ 	.byte	0x03, 0x19
        /*0032*/ 	.short	0x0008


	//----- nvinfo : EIATTR_PARAM_CBANK
	.align		4
        /*0034*/ 	.byte	0x04, 0x0a
        /*0036*/ 	.short	(.L_13 - .L_12)
	.align		4
.L_12:
        /*0038*/ 	.word	index@(.nv.constant0._Z9gen_helloPc)
        /*003c*/ 	.short	0x0380
        /*003e*/ 	.short	0x0008


	//----- nvinfo : EIATTR_SW_WAR
	.align		4
.L_13:
        /*0040*/ 	.byte	0x04, 0x36
        /*0042*/ 	.short	(.L_15 - .L_14)
.L_14:
        /*0044*/ 	.word	0x00000008
.L_15:


//--------------------- .nv.callgraph             --------------------------
	.section	.nv.callgraph,"",@"SHT_CUDA_CALLGRAPH"
	.align	4
	.sectionentsize	8
	.align		4
        /*0000*/ 	.word	0x00000000
	.align		4
        /*0004*/ 	.word	0xffffffff
	.align		4
        /*0008*/ 	.word	0x00000000
	.align		4
        /*000c*/ 	.word	0xfffffffe
	.align		4
        /*0010*/ 	.word	0x00000000
	.align		4
        /*0014*/ 	.word	0xfffffffd
	.align		4
        /*0018*/ 	.word	0x00000000
	.align		4
        /*001c*/ 	.word	0xfffffffc


//--------------------- .text._Z9gen_helloPc      --------------------------
	.section	.text._Z9gen_helloPc,"ax",@progbits
	.align	128
        .global         _Z9gen_helloPc
        .type           _Z9gen_helloPc,@function
        .size           _Z9gen_helloPc,(.L_x_1 - _Z9gen_helloPc)
        .other          _Z9gen_helloPc,@"STO_CUDA_ENTRY STV_DEFAULT"
_Z9gen_helloPc:
.text._Z9gen_helloPc:
[----:B------:R-:W-:Y:S08]  /*0000*/  LDC R1, c[0x0][0x37c] ;  /* 0x0000df00ff017b82 */ /* 0x000ff00000000800 */
[----:B------:R-:W0:Y:S01]  /*0010*/  LDC.64 R2, c[0x0][0x380] ;  /* 0x0000e000ff027b82 */ /* 0x000e220000000a00 */
[----:B------:R-:W0:Y:S01]  /*0020*/  LDCU.64 UR4, c[0x0][0x358] ;  /* 0x00006b00ff0477ac */ /* 0x000e220008000a00 */
[----:B------:R-:W-:-:S02]  /*0030*/  HFMA2 R5, -RZ, RZ, 0, 6.4373016357421875e-06 ;  /* 0x0000006cff057431 */ /* 0x000fc400000001ff */
[----:B------:R-:W-:Y:S02]  /*0040*/  IMAD.MOV.U32 R0, RZ, RZ, 0x48 ;  /* 0x00000048ff007424 */ /* 0x000fe400078e00ff */
[----:B------:R-:W-:Y:S02]  /*0050*/  HFMA2 R9, -RZ, RZ, 0, 5.185604095458984375e-06 ;  /* 0x00000057ff097431 */ /* 0x000fe400000001ff */
[----:B------:R-:W-:Y:S01]  /*0060*/  IMAD.MOV.U32 R4, RZ, RZ, 0x65 ;  /* 0x00000065ff047424 */ /* 0x000fe200078e00ff */
[----:B------:R-:W-:Y:S01]  /*0070*/  MOV R7, 0x2c ;  /* 0x0000002c00077802 */ /* 0x000fe20000000f00 */
[----:B------:R-:W-:Y:S02]  /*0080*/  IMAD.MOV.U32 R8, RZ, RZ, 0x20 ;  /* 0x00000020ff087424 */ /* 0x000fe400078e00ff */
[----:B------:R-:W-:Y:S02]  /*0090*/  IMAD.MOV.U32 R10, RZ, RZ, 0x72 ;  /* 0x00000072ff0a7424 */ /* 0x000fe400078e00ff */
[----:B------:R-:W-:Y:S01]  /*00a0*/  IMAD.MOV.U32 R6, RZ, RZ, 0x6f ;  /* 0x0000006fff067424 */ /* 0x000fe200078e00ff */
[----:B0-----:R0:W-:Y:S04]  /*00b0*/  STG.E.U8 desc[UR4][R2.64], R0 ;  /* 0x0000000002007986 */ /* 0x0011e8000c101104 */
[----:B------:R1:W-:Y:S04]  /*00c0*/  STG.E.U8 desc[UR4][R2.64+0x1], R4 ;  /* 0x0000010402007986 */ /* 0x0003e8000c101104 */
[----:B------:R-:W-:Y:S04]  /*00d0*/  STG.E.U8 desc[UR4][R2.64+0x2], R5 ;  /* 0x0000020502007986 */ /* 0x000fe8000c101104 */
[----:B------:R-:W-:Y:S01]  /*00e0*/  STG.E.U8 desc[UR4][R2.64+0x3], R5 ;  /* 0x0000030502007986 */ /* 0x000fe2000c101104 */
[----:B0-----:R-:W-:-:S02]  /*00f0*/  PRMT R0, R8, 0x7610, R0 ;  /* 0x0000761008007816 */ /* 0x001fc40000000000 */
[----:B------:R-:W-:Y:S01]  /*0100*/  MOV R8, 0x64 ;  /* 0x0000006400087802 */ /* 0x000fe20000000f00 */
[----:B------:R0:W-:Y:S01]  /*0110*/  STG.E.U8 desc[UR4][R2.64+0xa], R5 ;  /* 0x00000a0502007986 */ /* 0x0001e2000c101104 */
[----:B-1----:R-:W-:-:S03]  /*0120*/  PRMT R4, R9, 0x7610, R4 ;  /* 0x0000761009047816 */ /* 0x002fc60000000004 */
[----:B------:R-:W-:Y:S04]  /*0130*/  STG.E.U8 desc[UR4][R2.64+0x4], R6 ;  /* 0x0000040602007986 */ /* 0x000fe8000c101104 */
[----:B------:R-:W-:Y:S01]  /*0140*/  STG.E.U8 desc[UR4][R2.64+0x8], R6 ;  /* 0x0000080602007986 */ /* 0x000fe2000c101104 */
[----:B0-----:R-:W-:-:S03]  /*0150*/  PRMT R5, R10, 0x7610, R5 ;  /* 0x000076100a057816 */ /* 0x001fc60000000005 */
[----:B------:R-:W-:Y:S04]  /*0160*/  STG.E.U8 desc[UR4][R2.64+0x5], R7 ;  /* 0x0000050702007986 */ /* 0x000fe8000c101104 */
[----:B------:R-:W-:Y:S04]  /*0170*/  STG.E.U8 desc[UR4][R2.64+0x6], R0 ;  /* 0x0000060002007986 */ /* 0x000fe8000c101104 */
[----:B------:R-:W-:Y:S04]  /*0180*/  STG.E.U8 desc[UR4][R2.64+0x7], R4 ;  /* 0x0000070402007986 */ /* 0x000fe8000c101104 */
[----:B------:R-:W-:Y:S04]  /*0190*/  STG.E.U8 desc[UR4][R2.64+0x9], R5 ;  /* 0x0000090502007986 */ /* 0x000fe8000c101104 */
[----:B------:R-:W-:Y:S04]  /*01a0*/  STG.E.U8 desc[UR4][R2.64+0xc], RZ ;  /* 0x00000cff02007986 */ /* 0x000fe8000c101104 */
[----:B------:R-:W-:Y:S01]  /*01b0*/  STG.E.U8 desc[UR4][R2.64+0xb], R8 ;  /* 0x00000b0802007986 */ /* 0x000fe2000c101104 */
[----:B------:R-:W-:Y:S05]  /*01c0*/  EXIT ;  /* 0x000000000000794d */ /* 0x000fea0003800000 */
.L_x_0:
[----:B------:R-:W-:-:S00]  /*01d0*/  BRA `(.L_x_0) ;  /* 0xfffffffc00fc7947 */ /* 0x000fc0000383ffff */
[----:B------:R-:W-:-:S00]  /*01e0*/  NOP ;  /* 0x0000000000007918 */ /* 0x000fc00000000000 */
        /* <DEDUP_REMOVED lines=9> */
.L_x_1:


//--------------------- .nv.shared.reserved.0     --------------------------
	.section	.nv.shared.reserved.0,"aw",@nobits
	.weak		__nv_reservedSMEM_offset_0_alias
	.size		__nv_reservedSMEM_offset_0_alias, 0, 64
	.other		__nv_reservedSMEM_offset_0_alias,@"STO_CUDA_RESERVED_SHARED STV_DEFAULT"
__nv_reservedSMEM_offset_0_alias:
	.zero		0
	.zero		64


//--------------------- .nv.constant0._Z9gen_helloPc --------------------------
	.section	.nv.constant0._Z9gen_helloPc,"a",@progbits
	.sectionflags	@""
	.align	4
.nv.constant0._Z9gen_helloPc:
	.zero		904


//--------------------- SYMBOLS --------------------------

	.type		.nv.reservedSmem.offset0,@object
	.size		.nv.reservedSmem.offset0,0x4
